//
// Generated by NVIDIA NVVM Compiler
//
// Compiler Build ID: CL-36424714
// Cuda compilation tools, release 13.0, V13.0.88
// Based on NVVM 20.0.0
//

.version 9.0
.target sm_100
.address_size 64

	// .globl	_Z4initjP17curandStateXORWOW
.global .align 4 .b8 precalc_xorwow_matrix[102400];
.global .align 4 .b8 precalc_xorwow_offset_matrix[102400];
.global .align 4 .b8 mrg32k3aM1[2304];
.global .align 4 .b8 mrg32k3aM2[2304];
.global .align 4 .b8 mrg32k3aM1SubSeq[2016];
.global .align 4 .b8 mrg32k3aM2SubSeq[2016];
.global .align 4 .b8 mrg32k3aM1Seq[2304];
.global .align 4 .b8 mrg32k3aM2Seq[2304];
.const .align 8 .b8 __cr_lgamma_table[72];

.visible .entry _Z4initjP17curandStateXORWOW(
	.param .u32 _Z4initjP17curandStateXORWOW_param_0,
	.param .u64 .ptr .align 1 _Z4initjP17curandStateXORWOW_param_1
)
{
	.reg .pred 	%p<24>;
	.reg .b32 	%r<409>;
	.reg .b64 	%rd<18>;

	ld.param.u32 	%r182, [_Z4initjP17curandStateXORWOW_param_0];
	ld.param.u64 	%rd8, [_Z4initjP17curandStateXORWOW_param_1];
	cvta.to.global.u64 	%rd9, %rd8;
	mov.u32 	%r183, %ntid.x;
	mov.u32 	%r184, %ctaid.x;
	mov.u32 	%r185, %tid.x;
	mad.lo.s32 	%r186, %r183, %r184, %r185;
	cvt.s64.s32 	%rd17, %r186;
	mul.wide.s32 	%rd10, %r186, 48;
	add.s64 	%rd2, %rd9, %rd10;
	xor.b32  	%r187, %r182, -1429050551;
	mul.lo.s32 	%r188, %r187, 1099087573;
	add.s32 	%r189, %r188, -638133224;
	add.s32 	%r190, %r188, 123456789;
	st.global.v2.u32 	[%rd2], {%r189, %r190};
	xor.b32  	%r191, %r188, 362436069;
	mov.b32 	%r192, -123459836;
	st.global.v2.u32 	[%rd2+8], {%r191, %r192};
	add.s32 	%r193, %r188, 5783321;
	mov.b32 	%r194, -589760388;
	st.global.v2.u32 	[%rd2+16], {%r194, %r193};
	setp.eq.s32 	%p1, %r186, 0;
	@%p1 bra 	$L__BB0_42;
	mov.b32 	%r315, 0;
	mov.u64 	%rd12, precalc_xorwow_matrix;
$L__BB0_2:
	and.b64  	%rd4, %rd17, 3;
	setp.eq.s64 	%p2, %rd4, 0;
	@%p2 bra 	$L__BB0_41;
	mul.wide.u32 	%rd11, %r315, 3200;
	add.s64 	%rd5, %rd12, %rd11;
	cvt.u32.u64 	%r2, %rd4;
	mov.b32 	%r316, 0;
$L__BB0_4:
	mov.b32 	%r329, 0;
	mov.u32 	%r330, %r329;
	mov.u32 	%r331, %r329;
	mov.u32 	%r332, %r329;
	mov.u32 	%r333, %r329;
	mov.u32 	%r322, %r329;
$L__BB0_5:
	mul.wide.u32 	%rd13, %r322, 4;
	add.s64 	%rd14, %rd2, %rd13;
	ld.global.u32 	%r10, [%rd14+4];
	shl.b32 	%r11, %r322, 5;
	mov.b32 	%r328, 0;
$L__BB0_6:
	.pragma "nounroll";
	shr.u32 	%r199, %r10, %r328;
	and.b32  	%r200, %r199, 1;
	setp.eq.b32 	%p3, %r200, 1;
	not.pred 	%p4, %p3;
	add.s32 	%r201, %r11, %r328;
	mul.lo.s32 	%r202, %r201, 5;
	mul.wide.u32 	%rd15, %r202, 4;
	add.s64 	%rd6, %rd5, %rd15;
	@%p4 bra 	$L__BB0_8;
	ld.global.u32 	%r203, [%rd6];
	xor.b32  	%r333, %r333, %r203;
	ld.global.u32 	%r204, [%rd6+4];
	xor.b32  	%r332, %r332, %r204;
	ld.global.u32 	%r205, [%rd6+8];
	xor.b32  	%r331, %r331, %r205;
	ld.global.u32 	%r206, [%rd6+12];
	xor.b32  	%r330, %r330, %r206;
	ld.global.u32 	%r207, [%rd6+16];
	xor.b32  	%r329, %r329, %r207;
$L__BB0_8:
	and.b32  	%r209, %r199, 2;
	setp.eq.s32 	%p5, %r209, 0;
	@%p5 bra 	$L__BB0_10;
	ld.global.u32 	%r210, [%rd6+20];
	xor.b32  	%r333, %r333, %r210;
	ld.global.u32 	%r211, [%rd6+24];
	xor.b32  	%r332, %r332, %r211;
	ld.global.u32 	%r212, [%rd6+28];
	xor.b32  	%r331, %r331, %r212;
	ld.global.u32 	%r213, [%rd6+32];
	xor.b32  	%r330, %r330, %r213;
	ld.global.u32 	%r214, [%rd6+36];
	xor.b32  	%r329, %r329, %r214;
$L__BB0_10:
	and.b32  	%r216, %r199, 4;
	setp.eq.s32 	%p6, %r216, 0;
	@%p6 bra 	$L__BB0_12;
	ld.global.u32 	%r217, [%rd6+40];
	xor.b32  	%r333, %r333, %r217;
	ld.global.u32 	%r218, [%rd6+44];
	xor.b32  	%r332, %r332, %r218;
	ld.global.u32 	%r219, [%rd6+48];
	xor.b32  	%r331, %r331, %r219;
	ld.global.u32 	%r220, [%rd6+52];
	xor.b32  	%r330, %r330, %r220;
	ld.global.u32 	%r221, [%rd6+56];
	xor.b32  	%r329, %r329, %r221;
$L__BB0_12:
	and.b32  	%r223, %r199, 8;
	setp.eq.s32 	%p7, %r223, 0;
	@%p7 bra 	$L__BB0_14;
	ld.global.u32 	%r224, [%rd6+60];
	xor.b32  	%r333, %r333, %r224;
	ld.global.u32 	%r225, [%rd6+64];
	xor.b32  	%r332, %r332, %r225;
	ld.global.u32 	%r226, [%rd6+68];
	xor.b32  	%r331, %r331, %r226;
	ld.global.u32 	%r227, [%rd6+72];
	xor.b32  	%r330, %r330, %r227;
	ld.global.u32 	%r228, [%rd6+76];
	xor.b32  	%r329, %r329, %r228;
$L__BB0_14:
	and.b32  	%r230, %r199, 16;
	setp.eq.s32 	%p8, %r230, 0;
	@%p8 bra 	$L__BB0_16;
	ld.global.u32 	%r231, [%rd6+80];
	xor.b32  	%r333, %r333, %r231;
	ld.global.u32 	%r232, [%rd6+84];
	xor.b32  	%r332, %r332, %r232;
	ld.global.u32 	%r233, [%rd6+88];
	xor.b32  	%r331, %r331, %r233;
	ld.global.u32 	%r234, [%rd6+92];
	xor.b32  	%r330, %r330, %r234;
	ld.global.u32 	%r235, [%rd6+96];
	xor.b32  	%r329, %r329, %r235;
$L__BB0_16:
	and.b32  	%r237, %r199, 32;
	setp.eq.s32 	%p9, %r237, 0;
	@%p9 bra 	$L__BB0_18;
	ld.global.u32 	%r238, [%rd6+100];
	xor.b32  	%r333, %r333, %r238;
	ld.global.u32 	%r239, [%rd6+104];
	xor.b32  	%r332, %r332, %r239;
	ld.global.u32 	%r240, [%rd6+108];
	xor.b32  	%r331, %r331, %r240;
	ld.global.u32 	%r241, [%rd6+112];
	xor.b32  	%r330, %r330, %r241;
	ld.global.u32 	%r242, [%rd6+116];
	xor.b32  	%r329, %r329, %r242;
$L__BB0_18:
	and.b32  	%r244, %r199, 64;
	setp.eq.s32 	%p10, %r244, 0;
	@%p10 bra 	$L__BB0_20;
	ld.global.u32 	%r245, [%rd6+120];
	xor.b32  	%r333, %r333, %r245;
	ld.global.u32 	%r246, [%rd6+124];
	xor.b32  	%r332, %r332, %r246;
	ld.global.u32 	%r247, [%rd6+128];
	xor.b32  	%r331, %r331, %r247;
	ld.global.u32 	%r248, [%rd6+132];
	xor.b32  	%r330, %r330, %r248;
	ld.global.u32 	%r249, [%rd6+136];
	xor.b32  	%r329, %r329, %r249;
$L__BB0_20:
	and.b32  	%r251, %r199, 128;
	setp.eq.s32 	%p11, %r251, 0;
	@%p11 bra 	$L__BB0_22;
	ld.global.u32 	%r252, [%rd6+140];
	xor.b32  	%r333, %r333, %r252;
	ld.global.u32 	%r253, [%rd6+144];
	xor.b32  	%r332, %r332, %r253;
	ld.global.u32 	%r254, [%rd6+148];
	xor.b32  	%r331, %r331, %r254;
	ld.global.u32 	%r255, [%rd6+152];
	xor.b32  	%r330, %r330, %r255;
	ld.global.u32 	%r256, [%rd6+156];
	xor.b32  	%r329, %r329, %r256;
$L__BB0_22:
	and.b32  	%r258, %r199, 256;
	setp.eq.s32 	%p12, %r258, 0;
	@%p12 bra 	$L__BB0_24;
	ld.global.u32 	%r259, [%rd6+160];
	xor.b32  	%r333, %r333, %r259;
	ld.global.u32 	%r260, [%rd6+164];
	xor.b32  	%r332, %r332, %r260;
	ld.global.u32 	%r261, [%rd6+168];
	xor.b32  	%r331, %r331, %r261;
	ld.global.u32 	%r262, [%rd6+172];
	xor.b32  	%r330, %r330, %r262;
	ld.global.u32 	%r263, [%rd6+176];
	xor.b32  	%r329, %r329, %r263;
$L__BB0_24:
	and.b32  	%r265, %r199, 512;
	setp.eq.s32 	%p13, %r265, 0;
	@%p13 bra 	$L__BB0_26;
	ld.global.u32 	%r266, [%rd6+180];
	xor.b32  	%r333, %r333, %r266;
	ld.global.u32 	%r267, [%rd6+184];
	xor.b32  	%r332, %r332, %r267;
	ld.global.u32 	%r268, [%rd6+188];
	xor.b32  	%r331, %r331, %r268;
	ld.global.u32 	%r269, [%rd6+192];
	xor.b32  	%r330, %r330, %r269;
	ld.global.u32 	%r270, [%rd6+196];
	xor.b32  	%r329, %r329, %r270;
$L__BB0_26:
	and.b32  	%r272, %r199, 1024;
	setp.eq.s32 	%p14, %r272, 0;
	@%p14 bra 	$L__BB0_28;
	ld.global.u32 	%r273, [%rd6+200];
	xor.b32  	%r333, %r333, %r273;
	ld.global.u32 	%r274, [%rd6+204];
	xor.b32  	%r332, %r332, %r274;
	ld.global.u32 	%r275, [%rd6+208];
	xor.b32  	%r331, %r331, %r275;
	ld.global.u32 	%r276, [%rd6+212];
	xor.b32  	%r330, %r330, %r276;
	ld.global.u32 	%r277, [%rd6+216];
	xor.b32  	%r329, %r329, %r277;
$L__BB0_28:
	and.b32  	%r279, %r199, 2048;
	setp.eq.s32 	%p15, %r279, 0;
	@%p15 bra 	$L__BB0_30;
	ld.global.u32 	%r280, [%rd6+220];
	xor.b32  	%r333, %r333, %r280;
	ld.global.u32 	%r281, [%rd6+224];
	xor.b32  	%r332, %r332, %r281;
	ld.global.u32 	%r282, [%rd6+228];
	xor.b32  	%r331, %r331, %r282;
	ld.global.u32 	%r283, [%rd6+232];
	xor.b32  	%r330, %r330, %r283;
	ld.global.u32 	%r284, [%rd6+236];
	xor.b32  	%r329, %r329, %r284;
$L__BB0_30:
	and.b32  	%r286, %r199, 4096;
	setp.eq.s32 	%p16, %r286, 0;
	@%p16 bra 	$L__BB0_32;
	ld.global.u32 	%r287, [%rd6+240];
	xor.b32  	%r333, %r333, %r287;
	ld.global.u32 	%r288, [%rd6+244];
	xor.b32  	%r332, %r332, %r288;
	ld.global.u32 	%r289, [%rd6+248];
	xor.b32  	%r331, %r331, %r289;
	ld.global.u32 	%r290, [%rd6+252];
	xor.b32  	%r330, %r330, %r290;
	ld.global.u32 	%r291, [%rd6+256];
	xor.b32  	%r329, %r329, %r291;
$L__BB0_32:
	and.b32  	%r293, %r199, 8192;
	setp.eq.s32 	%p17, %r293, 0;
	@%p17 bra 	$L__BB0_34;
	ld.global.u32 	%r294, [%rd6+260];
	xor.b32  	%r333, %r333, %r294;
	ld.global.u32 	%r295, [%rd6+264];
	xor.b32  	%r332, %r332, %r295;
	ld.global.u32 	%r296, [%rd6+268];
	xor.b32  	%r331, %r331, %r296;
	ld.global.u32 	%r297, [%rd6+272];
	xor.b32  	%r330, %r330, %r297;
	ld.global.u32 	%r298, [%rd6+276];
	xor.b32  	%r329, %r329, %r298;
$L__BB0_34:
	and.b32  	%r300, %r199, 16384;
	setp.eq.s32 	%p18, %r300, 0;
	@%p18 bra 	$L__BB0_36;
	ld.global.u32 	%r301, [%rd6+280];
	xor.b32  	%r333, %r333, %r301;
	ld.global.u32 	%r302, [%rd6+284];
	xor.b32  	%r332, %r332, %r302;
	ld.global.u32 	%r303, [%rd6+288];
	xor.b32  	%r331, %r331, %r303;
	ld.global.u32 	%r304, [%rd6+292];
	xor.b32  	%r330, %r330, %r304;
	ld.global.u32 	%r305, [%rd6+296];
	xor.b32  	%r329, %r329, %r305;
$L__BB0_36:
	and.b32  	%r307, %r199, 32768;
	setp.eq.s32 	%p19, %r307, 0;
	@%p19 bra 	$L__BB0_38;
	ld.global.u32 	%r308, [%rd6+300];
	xor.b32  	%r333, %r333, %r308;
	ld.global.u32 	%r309, [%rd6+304];
	xor.b32  	%r332, %r332, %r309;
	ld.global.u32 	%r310, [%rd6+308];
	xor.b32  	%r331, %r331, %r310;
	ld.global.u32 	%r311, [%rd6+312];
	xor.b32  	%r330, %r330, %r311;
	ld.global.u32 	%r312, [%rd6+316];
	xor.b32  	%r329, %r329, %r312;
$L__BB0_38:
	add.s32 	%r328, %r328, 16;
	setp.ne.s32 	%p20, %r328, 32;
	@%p20 bra 	$L__BB0_6;
	mad.lo.s32 	%r313, %r322, -31, %r11;
	add.s32 	%r322, %r313, 1;
	setp.ne.s32 	%p21, %r322, 5;
	@%p21 bra 	$L__BB0_5;
	st.global.u32 	[%rd2+4], %r333;
	st.global.u32 	[%rd2+8], %r332;
	st.global.u32 	[%rd2+12], %r331;
	st.global.u32 	[%rd2+16], %r330;
	st.global.u32 	[%rd2+20], %r329;
	add.s32 	%r316, %r316, 1;
	setp.lt.u32 	%p22, %r316, %r2;
	@%p22 bra 	$L__BB0_4;
$L__BB0_41:
	shr.u64 	%rd7, %rd17, 2;
	add.s32 	%r315, %r315, 1;
	setp.gt.u64 	%p23, %rd17, 3;
	mov.u64 	%rd17, %rd7;
	@%p23 bra 	$L__BB0_2;
$L__BB0_42:
	mov.b32 	%r314, 0;
	st.global.v2.u32 	[%rd2+24], {%r314, %r314};
	st.global.u32 	[%rd2+32], %r314;
	mov.b64 	%rd16, 0;
	st.global.u64 	[%rd2+40], %rd16;
	ret;

}
	// .globl	_Z10genRandomsP17curandStateXORWOWPf
.visible .entry _Z10genRandomsP17curandStateXORWOWPf(
	.param .u64 .ptr .align 1 _Z10genRandomsP17curandStateXORWOWPf_param_0,
	.param .u64 .ptr .align 1 _Z10genRandomsP17curandStateXORWOWPf_param_1
)
{
	.reg .b32 	%r<20>;
	.reg .b32 	%f<4>;
	.reg .b64 	%rd<9>;

	ld.param.u64 	%rd1, [_Z10genRandomsP17curandStateXORWOWPf_param_0];
	ld.param.u64 	%rd2, [_Z10genRandomsP17curandStateXORWOWPf_param_1];
	cvta.to.global.u64 	%rd3, %rd2;
	cvta.to.global.u64 	%rd4, %rd1;
	mov.u32 	%r1, %ntid.x;
	mov.u32 	%r2, %ctaid.x;
	mov.u32 	%r3, %tid.x;
	mad.lo.s32 	%r4, %r1, %r2, %r3;
	mul.wide.s32 	%rd5, %r4, 48;
	add.s64 	%rd6, %rd4, %rd5;
	ld.global.v2.u32 	{%r5, %r6}, [%rd6];
	shr.u32 	%r7, %r6, 2;
	xor.b32  	%r8, %r7, %r6;
	ld.global.v2.u32 	{%r9, %r10}, [%rd6+8];
	ld.global.v2.u32 	{%r11, %r12}, [%rd6+16];
	st.global.v2.u32 	[%rd6+8], {%r10, %r11};
	shl.b32 	%r13, %r12, 4;
	shl.b32 	%r14, %r8, 1;
	xor.b32  	%r15, %r14, %r13;
	xor.b32  	%r16, %r15, %r8;
	xor.b32  	%r17, %r16, %r12;
	st.global.v2.u32 	[%rd6+16], {%r12, %r17};
	add.s32 	%r18, %r5, 362437;
	st.global.v2.u32 	[%rd6], {%r18, %r9};
	add.s32 	%r19, %r17, %r18;
	cvt.rn.f32.u32 	%f1, %r19;
	fma.rn.f32 	%f2, %f1, 0f2F800000, 0f2F000000;
	mul.f32 	%f3, %f2, 0f49742400;
	mul.wide.s32 	%rd7, %r4, 4;
	add.s64 	%rd8, %rd3, %rd7;
	st.global.f32 	[%rd8], %f3;
	ret;

}
	// .globl	_Z8sequencePf
.visible .entry _Z8sequencePf(
	.param .u64 .ptr .align 1 _Z8sequencePf_param_0
)
{
	.reg .b32 	%r<5>;
	.reg .b32 	%f<2>;
	.reg .b64 	%rd<5>;

	ld.param.u64 	%rd1, [_Z8sequencePf_param_0];
	cvta.to.global.u64 	%rd2, %rd1;
	mov.u32 	%r1, %ntid.x;
	mov.u32 	%r2, %ctaid.x;
	mov.u32 	%r3, %tid.x;
	mad.lo.s32 	%r4, %r1, %r2, %r3;
	cvt.rn.f32.s32 	%f1, %r4;
	mul.wide.s32 	%rd3, %r4, 4;
	add.s64 	%rd4, %rd2, %rd3;
	st.global.f32 	[%rd4], %f1;
	ret;

}


// ===== COMPILED SASS (sm_100) =====

	.target	sm_100

	.elftype	@"ET_EXEC"


//--------------------- .note.nv.tkinfo           --------------------------
	.section	.note.nv.tkinfo,"",@"SHT_NOTE"
	.sectionflags	@"SHF_NOTE_NV_TKINFO"
	.tkinfo
        /*0018*/ 	.word	0x00000002
        /*0030*/ 	.string	""
        /*0030*/ 	.string	"ptxas"
        /*0030*/ 	.string	"Cuda compilation tools, release 13.0, V13.0.88"
        /*0030*/ 	.string	"Build cuda_13.0.r13.0/compiler.36424714_0"
        /*0030*/ 	.string	"-arch sm_100 -m 64 "



//--------------------- .note.nv.cuinfo           --------------------------
	.section	.note.nv.cuinfo,"",@"SHT_NOTE"
	.sectionflags	@"SHF_NOTE_NV_CUINFO"
        /*0018*/ 	.short	0x0002
        /*001a*/ 	.short	0x0064
        /*001c*/ 	.short	0x0082
	.zero		2


//--------------------- .nv.info                  --------------------------
	.section	.nv.info,"",@"SHT_CUDA_INFO"
	.align	4


	//----- nvinfo : EIATTR_REGCOUNT
	.align		4
        /*0000*/ 	.byte	0x04, 0x2f
        /*0002*/ 	.short	(.L_10 - .L_9)
	.align		4
.L_9:
        /*0004*/ 	.word	index@(_Z4initjP17curandStateXORWOW)
        /*0008*/ 	.word	0x0000001f


	//----- nvinfo : EIATTR_FRAME_SIZE
	.align		4
.L_10:
        /*000c*/ 	.byte	0x04, 0x11
        /*000e*/ 	.short	(.L_12 - .L_11)
	.align		4
.L_11:
        /*0010*/ 	.word	index@(_Z4initjP17curandStateXORWOW)
        /*0014*/ 	.word	0x00000000


	//----- nvinfo : EIATTR_REGCOUNT
	.align		4
.L_12:
        /*0018*/ 	.byte	0x04, 0x2f
        /*001a*/ 	.short	(.L_14 - .L_13)
	.align		4
.L_13:
        /*001c*/ 	.word	index@(_Z10genRandomsP17curandStateXORWOWPf)
        /*0020*/ 	.word	0x00000012


	//----- nvinfo : EIATTR_FRAME_SIZE
	.align		4
.L_14:
        /*0024*/ 	.byte	0x04, 0x11
        /*0026*/ 	.short	(.L_16 - .L_15)
	.align		4
.L_15:
        /*0028*/ 	.word	index@(_Z10genRandomsP17curandStateXORWOWPf)
        /*002c*/ 	.word	0x00000000


	//----- nvinfo : EIATTR_REGCOUNT
	.align		4
.L_16:
        /*0030*/ 	.byte	0x04, 0x2f
        /*0032*/ 	.short	(.L_18 - .L_17)
	.align		4
.L_17:
        /*0034*/ 	.word	index@(_Z8sequencePf)
        /*0038*/ 	.word	0x00000008


	//----- nvinfo : EIATTR_FRAME_SIZE
	.align		4
.L_18:
        /*003c*/ 	.byte	0x04, 0x11
        /*003e*/ 	.short	(.L_20 - .L_19)
	.align		4
.L_19:
        /*0040*/ 	.word	index@(_Z8sequencePf)
        /*0044*/ 	.word	0x00000000


	//----- nvinfo : EIATTR_MIN_STACK_SIZE
	.align		4
.L_20:
        /*0048*/ 	.byte	0x04, 0x12
        /*004a*/ 	.short	(.L_22 - .L_21)
	.align		4
.L_21:
        /*004c*/ 	.word	index@(_Z8sequencePf)
        /*0050*/ 	.word	0x00000000


	//----- nvinfo : EIATTR_MIN_STACK_SIZE
	.align		4
.L_22:
        /*0054*/ 	.byte	0x04, 0x12
        /*0056*/ 	.short	(.L_24 - .L_23)
	.align		4
.L_23:
        /*0058*/ 	.word	index@(_Z10genRandomsP17curandStateXORWOWPf)
        /*005c*/ 	.word	0x00000000


	//----- nvinfo : EIATTR_MIN_STACK_SIZE
	.align		4
.L_24:
        /*0060*/ 	.byte	0x04, 0x12
        /*0062*/ 	.short	(.L_26 - .L_25)
	.align		4
.L_25:
        /*0064*/ 	.word	index@(_Z4initjP17curandStateXORWOW)
        /*0068*/ 	.word	0x00000000
.L_26:


//--------------------- .nv.compat                --------------------------
	.section	.nv.compat,"",@"SHT_CUDA_COMPAT_INFO"
	.align	4
        /*0000*/ 	.byte	0x02, 0x09, 0x00, 0x00, 0x02, 0x02, 0x01, 0x00, 0x02, 0x05, 0x05, 0x00, 0x03, 0x07, 0x01, 0x01
        /*0010*/ 	.byte	0x02, 0x03, 0x00, 0x00, 0x02, 0x06, 0x01, 0x00, 0x04, 0x0b, 0x08, 0x00, 0x09, 0x00, 0x00, 0x00
        /*0020*/ 	.byte	0x00, 0x00, 0x00, 0x00


//--------------------- .nv.info._Z8sequencePf    --------------------------
	.section	.nv.info._Z8sequencePf,"",@"SHT_CUDA_INFO"
	.sectionflags	@""
	.align	4


	//----- nvinfo : EIATTR_CUDA_API_VERSION
	.align		4
        /*0000*/ 	.byte	0x04, 0x37
        /*0002*/ 	.short	(.L_28 - .L_27)
.L_27:
        /*0004*/ 	.word	0x00000082


	//----- nvinfo : EIATTR_KPARAM_INFO
	.align		4
.L_28:
        /*0008*/ 	.byte	0x04, 0x17
        /*000a*/ 	.short	(.L_30 - .L_29)
.L_29:
        /*000c*/ 	.word	0x00000000
        /*0010*/ 	.short	0x0000
        /*0012*/ 	.short	0x0000
        /*0014*/ 	.byte	0x00, 0xf5, 0x21, 0x00


	//----- nvinfo : EIATTR_SPARSE_MMA_MASK
	.align		4
.L_30:
        /*0018*/ 	.byte	0x03, 0x50
        /*001a*/ 	.short	0x0000


	//----- nvinfo : EIATTR_MAXREG_COUNT
	.align		4
        /*001c*/ 	.byte	0x03, 0x1b
        /*001e*/ 	.short	0x00ff


	//----- nvinfo : EIATTR_MERCURY_ISA_VERSION
	.align		4
        /*0020*/ 	.byte	0x03, 0x5f
        /*0022*/ 	.short	0x0101


	//----- nvinfo : EIATTR_VRC_CTA_INIT_COUNT
	.align		4
        /*0024*/ 	.byte	0x02, 0x4a
	.zero		1
	.zero		1


	//----- nvinfo : EIATTR_EXIT_INSTR_OFFSETS
	.align		4
        /*0028*/ 	.byte	0x04, 0x1c
        /*002a*/ 	.short	(.L_32 - .L_31)


	//   ....[0]....
.L_31:
        /*002c*/ 	.word	0x000000a0


	//----- nvinfo : EIATTR_CBANK_PARAM_SIZE
	.align		4
.L_32:
        /*0030*/ 	.byte	0x03, 0x19
        /*0032*/ 	.short	0x0008


	//----- nvinfo : EIATTR_PARAM_CBANK
	.align		4
        /*0034*/ 	.byte	0x04, 0x0a
        /*0036*/ 	.short	(.L_34 - .L_33)
	.align		4
.L_33:
        /*0038*/ 	.word	index@(.nv.constant0._Z8sequencePf)
        /*003c*/ 	.short	0x0380
        /*003e*/ 	.short	0x0008


	//----- nvinfo : EIATTR_SW_WAR
	.align		4
.L_34:
        /*0040*/ 	.byte	0x04, 0x36
        /*0042*/ 	.short	(.L_36 - .L_35)
.L_35:
        /*0044*/ 	.word	0x00000008
.L_36:


//--------------------- .nv.info._Z10genRandomsP17curandStateXORWOWPf --------------------------
	.section	.nv.info._Z10genRandomsP17curandStateXORWOWPf,"",@"SHT_CUDA_INFO"
	.sectionflags	@""
	.align	4


	//----- nvinfo : EIATTR_CUDA_API_VERSION
	.align		4
        /*0000*/ 	.byte	0x04, 0x37
        /*0002*/ 	.short	(.L_38 - .L_37)
.L_37:
        /*0004*/ 	.word	0x00000082


	//----- nvinfo : EIATTR_KPARAM_INFO
	.align		4
.L_38:
        /*0008*/ 	.byte	0x04, 0x17
        /*000a*/ 	.short	(.L_40 - .L_39)
.L_39:
        /*000c*/ 	.word	0x00000000
        /*0010*/ 	.short	0x0001
        /*0012*/ 	.short	0x0008
        /*0014*/ 	.byte	0x00, 0xf5, 0x21, 0x00


	//----- nvinfo : EIATTR_KPARAM_INFO
	.align		4
.L_40:
        /*0018*/ 	.byte	0x04, 0x17
        /*001a*/ 	.short	(.L_42 - .L_41)
.L_41:
        /*001c*/ 	.word	0x00000000
        /*0020*/ 	.short	0x0000
        /*0022*/ 	.short	0x0000
        /*0024*/ 	.byte	0x00, 0xf5, 0x21, 0x00


	//----- nvinfo : EIATTR_SPARSE_MMA_MASK
	.align		4
.L_42:
        /*0028*/ 	.byte	0x03, 0x50
        /*002a*/ 	.short	0x0000


	//----- nvinfo : EIATTR_MAXREG_COUNT
	.align		4
        /*002c*/ 	.byte	0x03, 0x1b
        /*002e*/ 	.short	0x00ff


	//----- nvinfo : EIATTR_MERCURY_ISA_VERSION
	.align		4
        /*0030*/ 	.byte	0x03, 0x5f
        /*0032*/ 	.short	0x0101


	//----- nvinfo : EIATTR_VRC_CTA_INIT_COUNT
	.align		4
        /*0034*/ 	.byte	0x02, 0x4a
	.zero		1
	.zero		1


	//----- nvinfo : EIATTR_EXIT_INSTR_OFFSETS
	.align		4
        /*0038*/ 	.byte	0x04, 0x1c
        /*003a*/ 	.short	(.L_44 - .L_43)


	//   ....[0]....
.L_43:
        /*003c*/ 	.word	0x00000210


	//----- nvinfo : EIATTR_CBANK_PARAM_SIZE
	.align		4
.L_44:
        /*0040*/ 	.byte	0x03, 0x19
        /*0042*/ 	.short	0x0010


	//----- nvinfo : EIATTR_PARAM_CBANK
	.align		4
        /*0044*/ 	.byte	0x04, 0x0a
        /*0046*/ 	.short	(.L_46 - .L_45)
	.align		4
.L_45:
        /*0048*/ 	.word	index@(.nv.constant0._Z10genRandomsP17curandStateXORWOWPf)
        /*004c*/ 	.short	0x0380
        /*004e*/ 	.short	0x0010


	//----- nvinfo : EIATTR_SW_WAR
	.align		4
.L_46:
        /*0050*/ 	.byte	0x04, 0x36
        /*0052*/ 	.short	(.L_48 - .L_47)
.L_47:
        /*0054*/ 	.word	0x00000008
.L_48:


//--------------------- .nv.info._Z4initjP17curandStateXORWOW --------------------------
	.section	.nv.info._Z4initjP17curandStateXORWOW,"",@"SHT_CUDA_INFO"
	.sectionflags	@""
	.align	4


	//----- nvinfo : EIATTR_CUDA_API_VERSION
	.align		4
        /*0000*/ 	.byte	0x04, 0x37
        /*0002*/ 	.short	(.L_50 - .L_49)
.L_49:
        /*0004*/ 	.word	0x00000082


	//----- nvinfo : EIATTR_KPARAM_INFO
	.align		4
.L_50:
        /*0008*/ 	.byte	0x04, 0x17
        /*000a*/ 	.short	(.L_52 - .L_51)
.L_51:
        /*000c*/ 	.word	0x00000000
        /*0010*/ 	.short	0x0001
        /*0012*/ 	.short	0x0008
        /*0014*/ 	.byte	0x00, 0xf5, 0x21, 0x00


	//----- nvinfo : EIATTR_KPARAM_INFO
	.align		4
.L_52:
        /*0018*/ 	.byte	0x04, 0x17
        /*001a*/ 	.short	(.L_54 - .L_53)
.L_53:
        /*001c*/ 	.word	0x00000000
        /*0020*/ 	.short	0x0000
        /*0022*/ 	.short	0x0000
        /*0024*/ 	.byte	0x00, 0xf0, 0x11, 0x00


	//----- nvinfo : EIATTR_SPARSE_MMA_MASK
	.align		4
.L_54:
        /*0028*/ 	.byte	0x03, 0x50
        /*002a*/ 	.short	0x0000


	//----- nvinfo : EIATTR_MAXREG_COUNT
	.align		4
        /*002c*/ 	.byte	0x03, 0x1b
        /*002e*/ 	.short	0x00ff


	//----- nvinfo : EIATTR_MERCURY_ISA_VERSION
	.align		4
        /*0030*/ 	.byte	0x03, 0x5f
        /*0032*/ 	.short	0x0101


	//----- nvinfo : EIATTR_VRC_CTA_INIT_COUNT
	.align		4
        /*0034*/ 	.byte	0x02, 0x4a
	.zero		1
	.zero		1


	//----- nvinfo : EIATTR_EXIT_INSTR_OFFSETS
	.align		4
        /*0038*/ 	.byte	0x04, 0x1c
        /*003a*/ 	.short	(.L_56 - .L_55)


	//   ....[0]....
.L_55:
        /*003c*/ 	.word	0x00000eb0


	//----- nvinfo : EIATTR_CRS_STACK_SIZE
	.align		4
.L_56:
        /*0040*/ 	.byte	0x04, 0x1e
        /*0042*/ 	.short	(.L_58 - .L_57)
.L_57:
        /*0044*/ 	.word	0x00000000


	//----- nvinfo : EIATTR_CBANK_PARAM_SIZE
	.align		4
.L_58:
        /*0048*/ 	.byte	0x03, 0x19
        /*004a*/ 	.short	0x0010


	//----- nvinfo : EIATTR_PARAM_CBANK
	.align		4
        /*004c*/ 	.byte	0x04, 0x0a
        /*004e*/ 	.short	(.L_60 - .L_59)
	.align		4
.L_59:
        /*0050*/ 	.word	index@(.nv.constant0._Z4initjP17curandStateXORWOW)
        /*0054*/ 	.short	0x0380
        /*0056*/ 	.short	0x0010


	//----- nvinfo : EIATTR_SW_WAR
	.align		4
.L_60:
        /*0058*/ 	.byte	0x04, 0x36
        /*005a*/ 	.short	(.L_62 - .L_61)
.L_61:
        /*005c*/ 	.word	0x00000008
.L_62:


//--------------------- .nv.callgraph             --------------------------
	.section	.nv.callgraph,"",@"SHT_CUDA_CALLGRAPH"
	.align	4
	.sectionentsize	8
	.align		4
        /*0000*/ 	.word	0x00000000
	.align		4
        /*0004*/ 	.word	0xffffffff
	.align		4
        /*0008*/ 	.word	0x00000000
	.align		4
        /*000c*/ 	.word	0xfffffffe
	.align		4
        /*0010*/ 	.word	0x00000000
	.align		4
        /*0014*/ 	.word	0xfffffffd
	.align		4
        /*0018*/ 	.word	0x00000000
	.align		4
        /*001c*/ 	.word	0xfffffffc


//--------------------- .nv.constant4             --------------------------
	.section	.nv.constant4,"a",@progbits
	.align	8
	.align		8
.nv.constant4:
        /*0000*/ 	.dword	precalc_xorwow_matrix
	.align		8
        /*0008*/ 	.dword	precalc_xorwow_offset_matrix
	.align		8
        /*0010*/ 	.dword	mrg32k3aM1
	.align		8
        /*0018*/ 	.dword	mrg32k3aM2
	.align		8
        /*0020*/ 	.dword	mrg32k3aM1SubSeq
	.align		8
        /*0028*/ 	.dword	mrg32k3aM2SubSeq
	.align		8
        /*0030*/ 	.dword	mrg32k3aM1Seq
	.align		8
        /*0038*/ 	.dword	mrg32k3aM2Seq


//--------------------- .nv.constant3             --------------------------
	.section	.nv.constant3,"a",@progbits
	.align	8
.nv.constant3:
	.type		__cr_lgamma_table,@object
	.size		__cr_lgamma_table,(.L_8 - __cr_lgamma_table)
__cr_lgamma_table:
        /*0000*/ 	.byte	0x00, 0x00, 0x00, 0x00, 0x00, 0x00, 0x00, 0x00, 0x00, 0x00, 0x00, 0x00, 0x00, 0x00, 0x00, 0x00
        /*0010*/ 	.byte	0xef, 0x39, 0xfa, 0xfe, 0x42, 0x2e, 0xe6, 0x3f, 0x02, 0x20, 0x2a, 0xfa, 0x0b, 0xab, 0xfc, 0x3f
        /*0020*/ 	.byte	0xf9, 0x2c, 0x92, 0x7c, 0xa7, 0x6c, 0x09, 0x40, 0xc9, 0x79, 0x44, 0x3c, 0x64, 0x26, 0x13, 0x40
        /*0030*/ 	.byte	0xca, 0x01, 0xcf, 0x3a, 0x27, 0x51, 0x1a, 0x40, 0x30, 0xcc, 0x2d, 0xf3, 0xe1, 0x0c, 0x21, 0x40
        /*0040*/ 	.byte	0x0d, 0xb7, 0xfc, 0x82, 0x8e, 0x35, 0x25, 0x40
.L_8:


//--------------------- .text._Z8sequencePf       --------------------------
	.section	.text._Z8sequencePf,"ax",@progbits
	.align	128
        .global         _Z8sequencePf
        .type           _Z8sequencePf,@function
        .size           _Z8sequencePf,(.L_x_11 - _Z8sequencePf)
        .other          _Z8sequencePf,@"STO_CUDA_ENTRY STV_DEFAULT"
_Z8sequencePf:
.text._Z8sequencePf:
[----:B------:R-:W-:Y:S01]  /*0000*/  LDC R1, c[0x0][0x37c] ;  /* 0x0000df00ff017b82 */ /* 0x000fe20000000800 */
[----:B------:R-:W0:Y:S07]  /*0010*/  S2R R5, SR_CTAID.X ;  /* 0x0000000000057919 */ /* 0x000e2e0000002500 */
[----:B------:R-:W1:Y:S01]  /*0020*/  LDC.64 R2, c[0x0][0x380] ;  /* 0x0000e000ff027b82 */ /* 0x000e620000000a00 */
[----:B------:R-:W0:Y:S01]  /*0030*/  LDCU UR6, c[0x0][0x360] ;  /* 0x00006c00ff0677ac */ /* 0x000e220008000800 */
[----:B------:R-:W0:Y:S01]  /*0040*/  S2R R0, SR_TID.X ;  /* 0x0000000000007919 */ /* 0x000e220000002100 */
[----:B------:R-:W2:Y:S01]  /*0050*/  LDCU.64 UR4, c[0x0][0x358] ;  /* 0x00006b00ff0477ac */ /* 0x000ea20008000a00 */
[----:B0-----:R-:W-:-:S04]  /*0060*/  IMAD R5, R5, UR6, R0 ;  /* 0x0000000605057c24 */ /* 0x001fc8000f8e0200 */
[----:B-1----:R-:W-:Y:S01]  /*0070*/  IMAD.WIDE R2, R5, 0x4, R2 ;  /* 0x0000000405027825 */ /* 0x002fe200078e0202 */
[----:B------:R-:W-:-:S05]  /*0080*/  I2FP.F32.S32 R5, R5 ;  /* 0x0000000500057245 */ /* 0x000fca0000201400 */
[----:B--2---:R-:W-:Y:S01]  /*0090*/  STG.E desc[UR4][R2.64], R5 ;  /* 0x0000000502007986 */ /* 0x004fe2000c101904 */
[----:B------:R-:W-:Y:S05]  /*00a0*/  EXIT ;  /* 0x000000000000794d */ /* 0x000fea0003800000 */
.L_x_0:
[----:B------:R-:W-:-:S00]  /*00b0*/  BRA `(.L_x_0) ;  /* 0xfffffffc00fc7947 */ /* 0x000fc0000383ffff */
[----:B------:R-:W-:-:S00]  /*00c0*/  NOP ;  /* 0x0000000000007918 */ /* 0x000fc00000000000 */
        /* <DEDUP_REMOVED lines=11> */
.L_x_11:


//--------------------- .text._Z10genRandomsP17curandStateXORWOWPf --------------------------
	.section	.text._Z10genRandomsP17curandStateXORWOWPf,"ax",@progbits
	.align	128
        .global         _Z10genRandomsP17curandStateXORWOWPf
        .type           _Z10genRandomsP17curandStateXORWOWPf,@function
        .size           _Z10genRandomsP17curandStateXORWOWPf,(.L_x_12 - _Z10genRandomsP17curandStateXORWOWPf)
        .other          _Z10genRandomsP17curandStateXORWOWPf,@"STO_CUDA_ENTRY STV_DEFAULT"
_Z10genRandomsP17curandStateXORWOWPf:
.text._Z10genRandomsP17curandStateXORWOWPf:
[----:B------:R-:W-:Y:S01]  /*0000*/  LDC R1, c[0x0][0x37c] ;  /* 0x0000df00ff017b82 */ /* 0x000fe20000000800 */
[----:B------:R-:W0:Y:S07]  /*0010*/  S2R R11, SR_CTAID.X ;  /* 0x00000000000b7919 */ /* 0x000e2e0000002500 */
[----:B------:R-:W1:Y:S01]  /*0020*/  LDC.64 R2, c[0x0][0x380] ;  /* 0x0000e000ff027b82 */ /* 0x000e620000000a00 */
[----:B------:R-:W0:Y:S01]  /*0030*/  LDCU UR6, c[0x0][0x360] ;  /* 0x00006c00ff0677ac */ /* 0x000e220008000800 */
[----:B------:R-:W0:Y:S01]  /*0040*/  S2R R0, SR_TID.X ;  /* 0x0000000000007919 */ /* 0x000e220000002100 */
[----:B------:R-:W2:Y:S05]  /*0050*/  LDCU.64 UR4, c[0x0][0x358] ;  /* 0x00006b00ff0477ac */ /* 0x000eaa0008000a00 */
[----:B------:R-:W3:Y:S01]  /*0060*/  LDC.64 R8, c[0x0][0x388] ;  /* 0x0000e200ff087b82 */ /* 0x000ee20000000a00 */
[----:B0-----:R-:W-:-:S04]  /*0070*/  IMAD R11, R11, UR6, R0 ;  /* 0x000000060b0b7c24 */ /* 0x001fc8000f8e0200 */
[----:B-1----:R-:W-:-:S05]  /*0080*/  IMAD.WIDE R2, R11, 0x30, R2 ;  /* 0x000000300b027825 */ /* 0x002fca00078e0202 */
[----:B--2---:R-:W2:Y:S04]  /*0090*/  LDG.E.64 R12, desc[UR4][R2.64] ;  /* 0x00000004020c7981 */ /* 0x004ea8000c1e1b00 */
[----:B------:R-:W4:Y:S04]  /*00a0*/  LDG.E.64 R4, desc[UR4][R2.64+0x10] ;  /* 0x0000100402047981 */ /* 0x000f28000c1e1b00 */
[----:B------:R-:W5:Y:S01]  /*00b0*/  LDG.E.64 R6, desc[UR4][R2.64+0x8] ;  /* 0x0000080402067981 */ /* 0x000f62000c1e1b00 */
[----:B---3--:R-:W-:Y:S01]  /*00c0*/  IMAD.WIDE R8, R11, 0x4, R8 ;  /* 0x000000040b087825 */ /* 0x008fe200078e0208 */
[----:B--2---:R-:W-:-:S04]  /*00d0*/  SHF.R.U32.HI R0, RZ, 0x2, R13 ;  /* 0x00000002ff007819 */ /* 0x004fc8000001160d */
[----:B------:R-:W-:Y:S01]  /*00e0*/  LOP3.LUT R0, R0, R13, RZ, 0x3c, !PT ;  /* 0x0000000d00007212 */ /* 0x000fe200078e3cff */
[----:B----4-:R-:W-:Y:S01]  /*00f0*/  IMAD.MOV.U32 R14, RZ, RZ, R5 ;  /* 0x000000ffff0e7224 */ /* 0x010fe200078e0005 */
[----:B------:R-:W-:Y:S02]  /*0100*/  SHF.L.U32 R13, R5, 0x4, RZ ;  /* 0x00000004050d7819 */ /* 0x000fe400000006ff */
[----:B------:R-:W-:Y:S01]  /*0110*/  SHF.L.U32 R10, R0, 0x1, RZ ;  /* 0x00000001000a7819 */ /* 0x000fe200000006ff */
[----:B-----5:R-:W-:-:S03]  /*0120*/  IMAD.MOV.U32 R11, RZ, RZ, R6 ;  /* 0x000000ffff0b7224 */ /* 0x020fc600078e0006 */
[----:B------:R-:W-:Y:S01]  /*0130*/  LOP3.LUT R0, R0, R10, R13, 0x96, !PT ;  /* 0x0000000a00007212 */ /* 0x000fe200078e960d */
[----:B------:R-:W-:Y:S01]  /*0140*/  VIADD R10, R12, 0x587c5 ;  /* 0x000587c50c0a7836 */ /* 0x000fe20000000000 */
[----:B------:R-:W-:Y:S01]  /*0150*/  MOV R12, R7 ;  /* 0x00000007000c7202 */ /* 0x000fe20000000f00 */
[----:B------:R-:W-:Y:S01]  /*0160*/  IMAD.MOV.U32 R13, RZ, RZ, 0x2f800000 ;  /* 0x2f800000ff0d7424 */ /* 0x000fe200078e00ff */
[----:B------:R-:W-:Y:S02]  /*0170*/  LOP3.LUT R15, R0, R5, RZ, 0x3c, !PT ;  /* 0x00000005000f7212 */ /* 0x000fe400078e3cff */
[----:B------:R-:W-:Y:S02]  /*0180*/  STG.E.64 desc[UR4][R2.64], R10 ;  /* 0x0000000a02007986 */ /* 0x000fe4000c101b04 */
[----:B------:R-:W-:Y:S02]  /*0190*/  IADD3 R0, PT, PT, R15, R10, RZ ;  /* 0x0000000a0f007210 */ /* 0x000fe40007ffe0ff */
[----:B------:R-:W-:Y:S02]  /*01a0*/  STG.E.64 desc[UR4][R2.64+0x10], R14 ;  /* 0x0000100e02007986 */ /* 0x000fe4000c101b04 */
[----:B------:R-:W-:-:S05]  /*01b0*/  I2FP.F32.U32 R0, R0 ;  /* 0x0000000000007245 */ /* 0x000fca0000201000 */
[----:B------:R-:W-:Y:S01]  /*01c0*/  FFMA R0, R0, R13, 1.1641532182693481445e-10 ;  /* 0x2f00000000007423 */ /* 0x000fe2000000000d */
[----:B------:R-:W-:-:S03]  /*01d0*/  MOV R13, R4 ;  /* 0x00000004000d7202 */ /* 0x000fc60000000f00 */
[----:B------:R-:W-:Y:S02]  /*01e0*/  FMUL R5, R0, 1000000 ;  /* 0x4974240000057820 */ /* 0x000fe40000400000 */
[----:B------:R-:W-:Y:S04]  /*01f0*/  STG.E.64 desc[UR4][R2.64+0x8], R12 ;  /* 0x0000080c02007986 */ /* 0x000fe8000c101b04 */
[----:B------:R-:W-:Y:S01]  /*0200*/  STG.E desc[UR4][R8.64], R5 ;  /* 0x0000000508007986 */ /* 0x000fe2000c101904 */
[----:B------:R-:W-:Y:S05]  /*0210*/  EXIT ;  /* 0x000000000000794d */ /* 0x000fea0003800000 */
.L_x_1:
        /* <DEDUP_REMOVED lines=14> */
.L_x_12:


//--------------------- .text._Z4initjP17curandStateXORWOW --------------------------
	.section	.text._Z4initjP17curandStateXORWOW,"ax",@progbits
	.align	128
        .global         _Z4initjP17curandStateXORWOW
        .type           _Z4initjP17curandStateXORWOW,@function
        .size           _Z4initjP17curandStateXORWOW,(.L_x_13 - _Z4initjP17curandStateXORWOW)
        .other          _Z4initjP17curandStateXORWOW,@"STO_CUDA_ENTRY STV_DEFAULT"
_Z4initjP17curandStateXORWOW:
.text._Z4initjP17curandStateXORWOW:
[----:B------:R-:W-:Y:S01]  /*0000*/  LDC R1, c[0x0][0x37c] ;  /* 0x0000df00ff017b82 */ /* 0x000fe20000000800 */
[----:B------:R-:W0:Y:S07]  /*0010*/  S2R R13, SR_CTAID.X ;  /* 0x00000000000d7919 */ /* 0x000e2e0000002500 */
[----:B------:R-:W1:Y:S01]  /*0020*/  LDC R0, c[0x0][0x380] ;  /* 0x0000e000ff007b82 */ /* 0x000e620000000800 */
[----:B------:R-:W0:Y:S01]  /*0030*/  LDCU UR6, c[0x0][0x360] ;  /* 0x00006c00ff0677ac */ /* 0x000e220008000800 */
[----:B------:R-:W-:Y:S01]  /*0040*/  IMAD.MOV.U32 R5, RZ, RZ, -0x75bd8fc ;  /* 0xf8a42704ff057424 */ /* 0x000fe200078e00ff */
[----:B------:R-:W0:Y:S01]  /*0050*/  S2R R2, SR_TID.X ;  /* 0x0000000000027919 */ /* 0x000e220000002100 */
[----:B------:R-:W-:Y:S01]  /*0060*/  IMAD.MOV.U32 R8, RZ, RZ, -0x23270784 ;  /* 0xdcd8f87cff087424 */ /* 0x000fe200078e00ff */
[----:B------:R-:W2:Y:S01]  /*0070*/  LDCU.64 UR4, c[0x0][0x358] ;  /* 0x00006b00ff0477ac */ /* 0x000ea20008000a00 */
[----:B------:R-:W-:Y:S02]  /*0080*/  BSSY.RECONVERGENT B0, `(.L_x_2) ;  /* 0x00000df000007945 */ /* 0x000fe40003800200 */
[----:B------:R-:W3:Y:S01]  /*0090*/  LDC.64 R6, c[0x0][0x388] ;  /* 0x0000e200ff067b82 */ /* 0x000ee20000000a00 */
[----:B-1----:R-:W-:-:S05]  /*00a0*/  LOP3.LUT R0, R0, 0xaad26b49, RZ, 0x3c, !PT ;  /* 0xaad26b4900007812 */ /* 0x002fca00078e3cff */
[----:B------:R-:W-:-:S04]  /*00b0*/  IMAD R0, R0, 0x4182bed5, RZ ;  /* 0x4182bed500007824 */ /* 0x000fc800078e02ff */
[C---:B------:R-:W-:Y:S01]  /*00c0*/  VIADD R3, R0.reuse, 0x75bcd15 ;  /* 0x075bcd1500037836 */ /* 0x040fe20000000000 */
[C---:B------:R-:W-:Y:S01]  /*00d0*/  LOP3.LUT R4, R0.reuse, 0x159a55e5, RZ, 0x3c, !PT ;  /* 0x159a55e500047812 */ /* 0x040fe200078e3cff */
[----:B0-----:R-:W-:Y:S02]  /*00e0*/  IMAD R13, R13, UR6, R2 ;  /* 0x000000060d0d7c24 */ /* 0x001fe4000f8e0202 */
[----:B------:R-:W-:Y:S02]  /*00f0*/  VIADD R2, R0, 0xd9f6dc18 ;  /* 0xd9f6dc1800027836 */ /* 0x000fe40000000000 */
[C---:B---3--:R-:W-:Y:S01]  /*0100*/  IMAD.WIDE R6, R13.reuse, 0x30, R6 ;  /* 0x000000300d067825 */ /* 0x048fe200078e0206 */
[----:B------:R-:W-:-:S03]  /*0110*/  ISETP.NE.AND P0, PT, R13, RZ, PT ;  /* 0x000000ff0d00720c */ /* 0x000fc60003f05270 */
[----:B------:R-:W-:Y:S01]  /*0120*/  VIADD R9, R0, 0x583f19 ;  /* 0x00583f1900097836 */ /* 0x000fe20000000000 */
[----:B--2---:R0:W-:Y:S04]  /*0130*/  STG.E.64 desc[UR4][R6.64], R2 ;  /* 0x0000000206007986 */ /* 0x0041e8000c101b04 */
[----:B------:R0:W-:Y:S04]  /*0140*/  STG.E.64 desc[UR4][R6.64+0x8], R4 ;  /* 0x0000080406007986 */ /* 0x0001e8000c101b04 */
[----:B------:R0:W-:Y:S01]  /*0150*/  STG.E.64 desc[UR4][R6.64+0x10], R8 ;  /* 0x0000100806007986 */ /* 0x0001e2000c101b04 */
[----:B------:R-:W-:Y:S05]  /*0160*/  @!P0 BRA `(.L_x_3) ;  /* 0x0000000c00408947 */ /* 0x000fea0003800000 */
[----:B------:R-:W-:Y:S01]  /*0170*/  SHF.R.S32.HI R0, RZ, 0x1f, R13 ;  /* 0x0000001fff007819 */ /* 0x000fe2000001140d */
[----:B------:R-:W-:-:S07]  /*0180*/  IMAD.MOV.U32 R12, RZ, RZ, RZ ;  /* 0x000000ffff0c7224 */ /* 0x000fce00078e00ff */
.L_x_9:
[----:B0-----:R-:W-:Y:S01]  /*0190*/  LOP3.LUT R2, R13, 0x3, RZ, 0xc0, !PT ;  /* 0x000000030d027812 */ /* 0x001fe200078ec0ff */
[----:B------:R-:W-:Y:S03]  /*01a0*/  BSSY.RECONVERGENT B1, `(.L_x_4) ;  /* 0x00000c6000017945 */ /* 0x000fe60003800200 */
[----:B------:R-:W-:-:S04]  /*01b0*/  ISETP.NE.U32.AND P0, PT, R2, RZ, PT ;  /* 0x000000ff0200720c */ /* 0x000fc80003f05070 */
[----:B------:R-:W-:-:S13]  /*01c0*/  ISETP.NE.AND.EX P0, PT, RZ, RZ, PT, P0 ;  /* 0x000000ffff00720c */ /* 0x000fda0003f05300 */
[----:B------:R-:W-:Y:S05]  /*01d0*/  @!P0 BRA `(.L_x_5) ;  /* 0x0000000c00088947 */ /* 0x000fea0003800000 */
[----:B------:R-:W0:Y:S01]  /*01e0*/  LDC.64 R8, c[0x4][RZ] ;  /* 0x01000000ff087b82 */ /* 0x000e220000000a00 */
[----:B------:R-:W-:Y:S02]  /*01f0*/  IMAD.MOV.U32 R14, RZ, RZ, RZ ;  /* 0x000000ffff0e7224 */ /* 0x000fe400078e00ff */
[----:B0-----:R-:W-:-:S07]  /*0200*/  IMAD.WIDE.U32 R8, R12, 0xc80, R8 ;  /* 0x00000c800c087825 */ /* 0x001fce00078e0008 */
.L_x_8:
[----:B0-----:R-:W-:Y:S01]  /*0210*/  IMAD.MOV.U32 R15, RZ, RZ, RZ ;  /* 0x000000ffff0f7224 */ /* 0x001fe200078e00ff */
[----:B------:R-:W-:Y:S01]  /*0220*/  CS2R R2, SRZ ;  /* 0x0000000000027805 */ /* 0x000fe2000001ff00 */
[----:B------:R-:W-:Y:S01]  /*0230*/  IMAD.MOV.U32 R17, RZ, RZ, RZ ;  /* 0x000000ffff117224 */ /* 0x000fe200078e00ff */
[----:B------:R-:W-:-:S07]  /*0240*/  CS2R R4, SRZ ;  /* 0x0000000000047805 */ /* 0x000fce000001ff00 */
.L_x_7:
[----:B------:R-:W-:-:S05]  /*0250*/  IMAD.WIDE.U32 R10, R17, 0x4, R6 ;  /* 0x00000004110a7825 */ /* 0x000fca00078e0006 */
[----:B------:R0:W5:Y:S01]  /*0260*/  LDG.E R16, desc[UR4][R10.64+0x4] ;  /* 0x000004040a107981 */ /* 0x000162000c1e1900 */
[----:B------:R-:W-:-:S07]  /*0270*/  IMAD.MOV.U32 R19, RZ, RZ, RZ ;  /* 0x000000ffff137224 */ /* 0x000fce00078e00ff */
.L_x_6:
[----:B-----5:R-:W-:Y:S01]  /*0280*/  SHF.R.U32.HI R24, RZ, R19, R16 ;  /* 0x00000013ff187219 */ /* 0x020fe20000011610 */
[----:B0-----:R-:W-:-:S03]  /*0290*/  IMAD.SHL.U32 R10, R17, 0x20, RZ ;  /* 0x00000020110a7824 */ /* 0x001fc600078e00ff */
[----:B------:R-:W-:Y:S01]  /*02a0*/  LOP3.LUT R11, R24, 0x1, RZ, 0xc0, !PT ;  /* 0x00000001180b7812 */ /* 0x000fe200078ec0ff */
[----:B------:R-:W-:-:S03]  /*02b0*/  IMAD.IADD R10, R10, 0x1, R19 ;  /* 0x000000010a0a7824 */ /* 0x000fc600078e0213 */
[----:B------:R-:W-:Y:S01]  /*02c0*/  ISETP.NE.U32.AND P0, PT, R11, 0x1, PT ;  /* 0x000000010b00780c */ /* 0x000fe20003f05070 */
[----:B------:R-:W-:-:S03]  /*02d0*/  IMAD R11, R10, 0x5, RZ ;  /* 0x000000050a0b7824 */ /* 0x000fc600078e02ff */
[----:B------:R-:W-:Y:S01]  /*02e0*/  R2P PR, R24, 0x7e ;  /* 0x0000007e18007804 */ /* 0x000fe20000000000 */
[----:B------:R-:W-:-:S08]  /*02f0*/  IMAD.WIDE.U32 R10, R11, 0x4, R8 ;  /* 0x000000040b0a7825 */ /* 0x000fd000078e0008 */
[----:B------:R-:W2:Y:S04]  /*0300*/  @!P0 LDG.E R18, desc[UR4][R10.64] ;  /* 0x000000040a128981 */ /* 0x000ea8000c1e1900 */
[----:B------:R-:W3:Y:S04]  /*0310*/  @!P0 LDG.E R20, desc[UR4][R10.64+0x10] ;  /* 0x000010040a148981 */ /* 0x000ee8000c1e1900 */
[----:B------:R-:W4:Y:S04]  /*0320*/  @P1 LDG.E R22, desc[UR4][R10.64+0x14] ;  /* 0x000014040a161981 */ /* 0x000f28000c1e1900 */
[----:B------:R-:W4:Y:S04]  /*0330*/  @P2 LDG.E R26, desc[UR4][R10.64+0x28] ;  /* 0x000028040a1a2981 */ /* 0x000f28000c1e1900 */
[----:B------:R-:W4:Y:S04]  /*0340*/  @!P0 LDG.E R21, desc[UR4][R10.64+0x4] ;  /* 0x000004040a158981 */ /* 0x000f28000c1e1900 */
[----:B------:R-:W4:Y:S04]  /*0350*/  @!P0 LDG.E R23, desc[UR4][R10.64+0xc] ;  /* 0x00000c040a178981 */ /* 0x000f28000c1e1900 */
[----:B------:R-:W4:Y:S04]  /*0360*/  @P1 LDG.E R25, desc[UR4][R10.64+0x18] ;  /* 0x000018040a191981 */ /* 0x000f28000c1e1900 */
[----:B------:R-:W4:Y:S04]  /*0370*/  @P3 LDG.E R28, desc[UR4][R10.64+0x3c] ;  /* 0x00003c040a1c3981 */ /* 0x000f28000c1e1900 */
[----:B------:R-:W4:Y:S01]  /*0380*/  @P6 LDG.E R27, desc[UR4][R10.64+0x7c] ;  /* 0x00007c040a1b6981 */ /* 0x000f22000c1e1900 */
[----:B--2---:R-:W-:-:S03]  /*0390*/  @!P0 LOP3.LUT R15, R15, R18, RZ, 0x3c, !PT ;  /* 0x000000120f0f8212 */ /* 0x004fc600078e3cff */
[----:B------:R-:W2:Y:S01]  /*03a0*/  @!P0 LDG.E R18, desc[UR4][R10.64+0x8] ;  /* 0x000008040a128981 */ /* 0x000ea2000c1e1900 */
[----:B---3--:R-:W-:-:S03]  /*03b0*/  @!P0 LOP3.LUT R3, R3, R20, RZ, 0x3c, !PT ;  /* 0x0000001403038212 */ /* 0x008fc600078e3cff */
[----:B------:R-:W3:Y:S01]  /*03c0*/  @P1 LDG.E R20, desc[UR4][R10.64+0x24] ;  /* 0x000024040a141981 */ /* 0x000ee2000c1e1900 */
[----:B----4-:R-:W-:-:S03]  /*03d0*/  @P1 LOP3.LUT R15, R15, R22, RZ, 0x3c, !PT ;  /* 0x000000160f0f1212 */ /* 0x010fc600078e3cff */
[----:B------:R-:W4:Y:S01]  /*03e0*/  @P2 LDG.E R22, desc[UR4][R10.64+0x38] ;  /* 0x000038040a162981 */ /* 0x000f22000c1e1900 */
[----:B------:R-:W-:-:S03]  /*03f0*/  @P2 LOP3.LUT R15, R15, R26, RZ, 0x3c, !PT ;  /* 0x0000001a0f0f2212 */ /* 0x000fc600078e3cff */
[----:B------:R-:W4:Y:S01]  /*0400*/  @P4 LDG.E R26, desc[UR4][R10.64+0x50] ;  /* 0x000050040a1a4981 */ /* 0x000f22000c1e1900 */
[----:B------:R-:W-:-:S03]  /*0410*/  @!P0 LOP3.LUT R4, R4, R21, RZ, 0x3c, !PT ;  /* 0x0000001504048212 */ /* 0x000fc600078e3cff */
[----:B------:R-:W4:Y:S01]  /*0420*/  @P1 LDG.E R21, desc[UR4][R10.64+0x20] ;  /* 0x000020040a151981 */ /* 0x000f22000c1e1900 */
[----:B------:R-:W-:-:S03]  /*0430*/  @!P0 LOP3.LUT R2, R2, R23, RZ, 0x3c, !PT ;  /* 0x0000001702028212 */ /* 0x000fc600078e3cff */
[----:B------:R-:W4:Y:S01]  /*0440*/  @P2 LDG.E R23, desc[UR4][R10.64+0x2c] ;  /* 0x00002c040a172981 */ /* 0x000f22000c1e1900 */
[----:B------:R-:W-:-:S03]  /*0450*/  @P1 LOP3.LUT R4, R4, R25, RZ, 0x3c, !PT ;  /* 0x0000001904041212 */ /* 0x000fc600078e3cff */
[----:B------:R-:W4:Y:S01]  /*0460*/  @P2 LDG.E R25, desc[UR4][R10.64+0x34] ;  /* 0x000034040a192981 */ /* 0x000f22000c1e1900 */
[----:B--2---:R-:W-:-:S03]  /*0470*/  @!P0 LOP3.LUT R5, R5, R18, RZ, 0x3c, !PT ;  /* 0x0000001205058212 */ /* 0x004fc600078e3cff */
[----:B------:R-:W2:Y:S01]  /*0480*/  @P1 LDG.E R18, desc[UR4][R10.64+0x1c] ;  /* 0x00001c040a121981 */ /* 0x000ea2000c1e1900 */
[----:B---3--:R-:W-:-:S03]  /*0490*/  @P1 LOP3.LUT R3, R3, R20, RZ, 0x3c, !PT ;  /* 0x0000001403031212 */ /* 0x008fc600078e3cff */
[----:B------:R-:W3:Y:S01]  /*04a0*/  @P2 LDG.E R20, desc[UR4][R10.64+0x30] ;  /* 0x000030040a142981 */ /* 0x000ee2000c1e1900 */
[----:B----4-:R-:W-:-:S03]  /*04b0*/  @P2 LOP3.LUT R3, R3, R22, RZ, 0x3c, !PT ;  /* 0x0000001603032212 */ /* 0x010fc600078e3cff */
[----:B------:R-:W4:Y:S01]  /*04c0*/  @P3 LDG.E R22, desc[UR4][R10.64+0x4c] ;  /* 0x00004c040a163981 */ /* 0x000f22000c1e1900 */
[----:B------:R-:W-:-:S04]  /*04d0*/  @P3 LOP3.LUT R15, R15, R28, RZ, 0x3c, !PT ;  /* 0x0000001c0f0f3212 */ /* 0x000fc800078e3cff */
[----:B------:R-:W-:Y:S02]  /*04e0*/  @P4 LOP3.LUT R15, R15, R26, RZ, 0x3c, !PT ;  /* 0x0000001a0f0f4212 */ /* 0x000fe400078e3cff */
[----:B------:R-:W-:Y:S01]  /*04f0*/  @P1 LOP3.LUT R2, R2, R21, RZ, 0x3c, !PT ;  /* 0x0000001502021212 */ /* 0x000fe200078e3cff */
[----:B------:R-:W4:Y:S04]  /*0500*/  @P5 LDG.E R26, desc[UR4][R10.64+0x64] ;  /* 0x000064040a1a5981 */ /* 0x000f28000c1e1900 */
[----:B------:R-:W4:Y:S01]  /*0510*/  @P3 LDG.E R21, desc[UR4][R10.64+0x40] ;  /* 0x000040040a153981 */ /* 0x000f22000c1e1900 */
[----:B------:R-:W-:Y:S02]  /*0520*/  @P2 LOP3.LUT R4, R4, R23, RZ, 0x3c, !PT ;  /* 0x0000001704042212 */ /* 0x000fe400078e3cff */
[----:B------:R-:W-:Y:S01]  /*0530*/  @P2 LOP3.LUT R2, R2, R25, RZ, 0x3c, !PT ;  /* 0x0000001902022212 */ /* 0x000fe200078e3cff */
[----:B------:R-:W4:Y:S04]  /*0540*/  @P3 LDG.E R23, desc[UR4][R10.64+0x48] ;  /* 0x000048040a173981 */ /* 0x000f28000c1e1900 */
[----:B------:R-:W4:Y:S01]  /*0550*/  @P4 LDG.E R25, desc[UR4][R10.64+0x54] ;  /* 0x000054040a194981 */ /* 0x000f22000c1e1900 */
[----:B--2---:R-:W-:-:S03]  /*0560*/  @P1 LOP3.LUT R5, R5, R18, RZ, 0x3c, !PT ;  /* 0x0000001205051212 */ /* 0x004fc600078e3cff */
[----:B------:R-:W2:Y:S01]  /*0570*/  @P3 LDG.E R18, desc[UR4][R10.64+0x44] ;  /* 0x000044040a123981 */ /* 0x000ea2000c1e1900 */
[----:B---3--:R-:W-:-:S03]  /*0580*/  @P2 LOP3.LUT R5, R5, R20, RZ, 0x3c, !PT ;  /* 0x0000001405052212 */ /* 0x008fc600078e3cff */
[----:B------:R-:W3:Y:S01]  /*0590*/  @P4 LDG.E R20, desc[UR4][R10.64+0x58] ;  /* 0x000058040a144981 */ /* 0x000ee2000c1e1900 */
[----:B----4-:R-:W-:-:S03]  /*05a0*/  @P3 LOP3.LUT R3, R3, R22, RZ, 0x3c, !PT ;  /* 0x0000001603033212 */ /* 0x010fc600078e3cff */
[----:B------:R-:W4:Y:S01]  /*05b0*/  @P4 LDG.E R22, desc[UR4][R10.64+0x60] ;  /* 0x000060040a164981 */ /* 0x000f22000c1e1900 */
[----:B------:R-:W-:Y:S02]  /*05c0*/  LOP3.LUT P0, RZ, R24, 0x80, RZ, 0xc0, !PT ;  /* 0x0000008018ff7812 */ /* 0x000fe4000780c0ff */
[----:B------:R-:W-:Y:S02]  /*05d0*/  @P5 LOP3.LUT R15, R15, R26, RZ, 0x3c, !PT ;  /* 0x0000001a0f0f5212 */ /* 0x000fe400078e3cff */
[----:B------:R-:W4:Y:S01]  /*05e0*/  @P6 LDG.E R26, desc[UR4][R10.64+0x78] ;  /* 0x000078040a1a6981 */ /* 0x000f22000c1e1900 */
[----:B------:R-:W-:-:S03]  /*05f0*/  @P3 LOP3.LUT R4, R4, R21, RZ, 0x3c, !PT ;  /* 0x0000001504043212 */ /* 0x000fc600078e3cff */
[----:B------:R-:W4:Y:S01]  /*0600*/  @P4 LDG.E R21, desc[UR4][R10.64+0x5c] ;  /* 0x00005c040a154981 */ /* 0x000f22000c1e1900 */
[----:B------:R-:W-:-:S03]  /*0610*/  @P3 LOP3.LUT R2, R2, R23, RZ, 0x3c, !PT ;  /* 0x0000001702023212 */ /* 0x000fc600078e3cff */
[----:B------:R-:W4:Y:S01]  /*0620*/  @P5 LDG.E R23, desc[UR4][R10.64+0x68] ;  /* 0x000068040a175981 */ /* 0x000f22000c1e1900 */
[----:B------:R-:W-:-:S03]  /*0630*/  @P4 LOP3.LUT R4, R4, R25, RZ, 0x3c, !PT ;  /* 0x0000001904044212 */ /* 0x000fc600078e3cff */
[----:B------:R-:W4:Y:S01]  /*0640*/  @P5 LDG.E R25, desc[UR4][R10.64+0x70] ;  /* 0x000070040a195981 */ /* 0x000f22000c1e1900 */
[----:B--2---:R-:W-:-:S03]  /*0650*/  @P3 LOP3.LUT R5, R5, R18, RZ, 0x3c, !PT ;  /* 0x0000001205053212 */ /* 0x004fc600078e3cff */
[----:B------:R-:W2:Y:S01]  /*0660*/  @P5 LDG.E R18, desc[UR4][R10.64+0x6c] ;  /* 0x00006c040a125981 */ /* 0x000ea2000c1e1900 */
[----:B---3--:R-:W-:-:S03]  /*0670*/  @P4 LOP3.LUT R5, R5, R20, RZ, 0x3c, !PT ;  /* 0x0000001405054212 */ /* 0x008fc600078e3cff */
[----:B------:R-:W3:Y:S01]  /*0680*/  @P5 LDG.E R20, desc[UR4][R10.64+0x74] ;  /* 0x000074040a145981 */ /* 0x000ee2000c1e1900 */
[----:B----4-:R-:W-:-:S03]  /*0690*/  @P4 LOP3.LUT R3, R3, R22, RZ, 0x3c, !PT ;  /* 0x0000001603034212 */ /* 0x010fc600078e3cff */
[----:B------:R-:W4:Y:S01]  /*06a0*/  @P0 LDG.E R22, desc[UR4][R10.64+0x8c] ;  /* 0x00008c040a160981 */ /* 0x000f22000c1e1900 */
[----:B------:R-:W-:-:S03]  /*06b0*/  @P6 LOP3.LUT R15, R15, R26, RZ, 0x3c, !PT ;  /* 0x0000001a0f0f6212 */ /* 0x000fc600078e3cff */
        /* <DEDUP_REMOVED lines=13> */
[----:B------:R-:W-:Y:S02]  /*0790*/  @P6 LOP3.LUT R4, R4, R27, RZ, 0x3c, !PT ;  /* 0x0000001b04046212 */ /* 0x000fe400078e3cff */
[----:B------:R-:W-:Y:S02]  /*07a0*/  @P6 LOP3.LUT R2, R2, R21, RZ, 0x3c, !PT ;  /* 0x0000001502026212 */ /* 0x000fe400078e3cff */
[----:B------:R-:W-:Y:S02]  /*07b0*/  @P0 LOP3.LUT R4, R4, R23, RZ, 0x3c, !PT ;  /* 0x0000001704040212 */ /* 0x000fe400078e3cff */
[----:B------:R-:W-:Y:S02]  /*07c0*/  @P0 LOP3.LUT R2, R2, R25, RZ, 0x3c, !PT ;  /* 0x0000001902020212 */ /* 0x000fe400078e3cff */
[----:B--2---:R-:W-:Y:S02]  /*07d0*/  @P6 LOP3.LUT R5, R5, R18, RZ, 0x3c, !PT ;  /* 0x0000001205056212 */ /* 0x004fe400078e3cff */
[----:B---3--:R-:W-:-:S02]  /*07e0*/  @P6 LOP3.LUT R3, R3, R20, RZ, 0x3c, !PT ;  /* 0x0000001403036212 */ /* 0x008fc400078e3cff */
[----:B----4-:R-:W-:Y:S02]  /*07f0*/  @P0 LOP3.LUT R5, R5, R22, RZ, 0x3c, !PT ;  /* 0x0000001605050212 */ /* 0x010fe400078e3cff */
[----:B------:R-:W-:Y:S02]  /*0800*/  @P0 LOP3.LUT R3, R3, R26, RZ, 0x3c, !PT ;  /* 0x0000001a03030212 */ /* 0x000fe400078e3cff */
[----:B------:R-:W-:-:S13]  /*0810*/  R2P PR, R24.B1, 0x7f ;  /* 0x0000007f18007804 */ /* 0x000fda0000001000 */
[----:B------:R-:W2:Y:S04]  /*0820*/  @P0 LDG.E R18, desc[UR4][R10.64+0xa0] ;  /* 0x0000a0040a120981 */ /* 0x000ea8000c1e1900 */
[----:B------:R-:W3:Y:S04]  /*0830*/  @P1 LDG.E R22, desc[UR4][R10.64+0xb4] ;  /* 0x0000b4040a161981 */ /* 0x000ee8000c1e1900 */
[----:B------:R-:W4:Y:S04]  /*0840*/  @P2 LDG.E R26, desc[UR4][R10.64+0xc8] ;  /* 0x0000c8040a1a2981 */ /* 0x000f28000c1e1900 */
[----:B------:R-:W4:Y:S04]  /*0850*/  @P3 LDG.E R28, desc[UR4][R10.64+0xdc] ;  /* 0x0000dc040a1c3981 */ /* 0x000f28000c1e1900 */
[----:B------:R-:W4:Y:S04]  /*0860*/  @P0 LDG.E R23, desc[UR4][R10.64+0xa4] ;  /* 0x0000a4040a170981 */ /* 0x000f28000c1e1900 */
[----:B------:R-:W4:Y:S04]  /*0870*/  @P0 LDG.E R20, desc[UR4][R10.64+0xa8] ;  /* 0x0000a8040a140981 */ /* 0x000f28000c1e1900 */
[----:B------:R-:W4:Y:S04]  /*0880*/  @P4 LDG.E R25, desc[UR4][R10.64+0xf0] ;  /* 0x0000f0040a194981 */ /* 0x000f28000c1e1900 */
        /* <DEDUP_REMOVED lines=21> */
[----:B------:R-:W-:Y:S02]  /*09e0*/  LOP3.LUT P0, RZ, R24, 0x8000, RZ, 0xc0, !PT ;  /* 0x0000800018ff7812 */ /* 0x000fe4000780c0ff */
[----:B----4-:R-:W-:Y:S01]  /*09f0*/  @P5 LOP3.LUT R15, R15, R26, RZ, 0x3c, !PT ;  /* 0x0000001a0f0f5212 */ /* 0x010fe200078e3cff */
[----:B------:R-:W4:Y:S04]  /*0a00*/  @P3 LDG.E R24, desc[UR4][R10.64+0xe4] ;  /* 0x0000e4040a183981 */ /* 0x000f28000c1e1900 */
[----:B------:R-:W2:Y:S01]  /*0a10*/  @P6 LDG.E R26, desc[UR4][R10.64+0x118] ;  /* 0x000118040a1a6981 */ /* 0x000ea2000c1e1900 */
        /* <DEDUP_REMOVED lines=8> */
[----:B---3--:R-:W-:-:S03]  /*0aa0*/  @P2 LOP3.LUT R3, R3, R22, RZ, 0x3c, !PT ;  /* 0x0000001603032212 */ /* 0x008fc600078e3cff */
[----:B------:R-:W3:Y:S01]  /*0ab0*/  @P4 LDG.E R22, desc[UR4][R10.64+0x100] ;  /* 0x000100040a164981 */ /* 0x000ee2000c1e1900 */
[----:B--2---:R-:W-:-:S03]  /*0ac0*/  @P6 LOP3.LUT R15, R15, R26, RZ, 0x3c, !PT ;  /* 0x0000001a0f0f6212 */ /* 0x004fc600078e3cff */
[----:B------:R-:W2:Y:S01]  /*0ad0*/  @P0 LDG.E R26, desc[UR4][R10.64+0x12c] ;  /* 0x00012c040a1a0981 */ /* 0x000ea2000c1e1900 */
[----:B----4-:R-:W-:-:S03]  /*0ae0*/  @P2 LOP3.LUT R2, R2, R23, RZ, 0x3c, !PT ;  /* 0x0000001702022212 */ /* 0x010fc600078e3cff */
[----:B------:R-:W4:Y:S01]  /*0af0*/  @P4 LDG.E R23, desc[UR4][R10.64+0xfc] ;  /* 0x0000fc040a174981 */ /* 0x000f22000c1e1900 */
[----:B------:R-:W-:-:S03]  /*0b00*/  @P2 LOP3.LUT R5, R5, R20, RZ, 0x3c, !PT ;  /* 0x0000001405052212 */ /* 0x000fc600078e3cff */
[----:B------:R-:W4:Y:S01]  /*0b10*/  @P4 LDG.E R20, desc[UR4][R10.64+0xf8] ;  /* 0x0000f8040a144981 */ /* 0x000f22000c1e1900 */
[----:B------:R-:W-:Y:S02]  /*0b20*/  @P3 LOP3.LUT R2, R2, R27, RZ, 0x3c, !PT ;  /* 0x0000001b02023212 */ /* 0x000fe400078e3cff */
[----:B------:R-:W-:Y:S01]  /*0b30*/  @P3 LOP3.LUT R4, R4, R25, RZ, 0x3c, !PT ;  /* 0x0000001904043212 */ /* 0x000fe200078e3cff */
[----:B------:R-:W4:Y:S01]  /*0b40*/  @P5 LDG.E R27, desc[UR4][R10.64+0x110] ;  /* 0x000110040a1b5981 */ /* 0x000f22000c1e1900 */
[----:B------:R-:W-:-:S03]  /*0b50*/  @P3 LOP3.LUT R5, R5, R24, RZ, 0x3c, !PT ;  /* 0x0000001805053212 */ /* 0x000fc600078e3cff */
[----:B------:R-:W4:Y:S04]  /*0b60*/  @P5 LDG.E R25, desc[UR4][R10.64+0x108] ;  /* 0x000108040a195981 */ /* 0x000f28000c1e1900 */
        /* <DEDUP_REMOVED lines=19> */
[----:B------:R-:W-:-:S05]  /*0ca0*/  VIADD R19, R19, 0x10 ;  /* 0x0000001013137836 */ /* 0x000fca0000000000 */
[----:B------:R-:W-:Y:S02]  /*0cb0*/  ISETP.NE.AND P1, PT, R19, 0x20, PT ;  /* 0x000000201300780c */ /* 0x000fe40003f25270 */
[----:B------:R-:W-:Y:S02]  /*0cc0*/  @P5 LOP3.LUT R3, R3, R18, RZ, 0x3c, !PT ;  /* 0x0000001203035212 */ /* 0x000fe400078e3cff */
[----:B------:R-:W-:Y:S02]  /*0cd0*/  @P6 LOP3.LUT R4, R4, R21, RZ, 0x3c, !PT ;  /* 0x0000001504046212 */ /* 0x000fe400078e3cff */
[----:B---3--:R-:W-:-:S04]  /*0ce0*/  @P6 LOP3.LUT R3, R3, R22, RZ, 0x3c, !PT ;  /* 0x0000001603036212 */ /* 0x008fc800078e3cff */
[----:B--2---:R-:W-:Y:S02]  /*0cf0*/  @P0 LOP3.LUT R3, R3, R26, RZ, 0x3c, !PT ;  /* 0x0000001a03030212 */ /* 0x004fe400078e3cff */
[----:B----4-:R-:W-:Y:S02]  /*0d00*/  @P6 LOP3.LUT R2, R2, R23, RZ, 0x3c, !PT ;  /* 0x0000001702026212 */ /* 0x010fe400078e3cff */
[----:B------:R-:W-:Y:S02]  /*0d10*/  @P6 LOP3.LUT R5, R5, R20, RZ, 0x3c, !PT ;  /* 0x0000001405056212 */ /* 0x000fe400078e3cff */
[----:B------:R-:W-:Y:S02]  /*0d20*/  @P0 LOP3.LUT R2, R2, R27, RZ, 0x3c, !PT ;  /* 0x0000001b02020212 */ /* 0x000fe400078e3cff */
[----:B------:R-:W-:Y:S02]  /*0d30*/  @P0 LOP3.LUT R4, R4, R25, RZ, 0x3c, !PT ;  /* 0x0000001904040212 */ /* 0x000fe400078e3cff */
[----:B------:R-:W-:Y:S01]  /*0d40*/  @P0 LOP3.LUT R5, R5, R24, RZ, 0x3c, !PT ;  /* 0x0000001805050212 */ /* 0x000fe200078e3cff */
[----:B------:R-:W-:Y:S06]  /*0d50*/  @P1 BRA `(.L_x_6) ;  /* 0xfffffff400481947 */ /* 0x000fec000383ffff */
[----:B------:R-:W-:-:S05]  /*0d60*/  VIADD R17, R17, 0x1 ;  /* 0x0000000111117836 */ /* 0x000fca0000000000 */
[----:B------:R-:W-:-:S13]  /*0d70*/  ISETP.NE.AND P0, PT, R17, 0x5, PT ;  /* 0x000000051100780c */ /* 0x000fda0003f05270 */
[----:B------:R-:W-:Y:S05]  /*0d80*/  @P0 BRA `(.L_x_7) ;  /* 0xfffffff400300947 */ /* 0x000fea000383ffff */
[----:B------:R0:W-:Y:S01]  /*0d90*/  STG.E.64 desc[UR4][R6.64+0x8], R4 ;  /* 0x0000080406007986 */ /* 0x0001e2000c101b04 */
[----:B------:R-:W-:Y:S01]  /*0da0*/  VIADD R14, R14, 0x1 ;  /* 0x000000010e0e7836 */ /* 0x000fe20000000000 */
[----:B------:R-:W-:Y:S02]  /*0db0*/  LOP3.LUT R11, R13, 0x3, RZ, 0xc0, !PT ;  /* 0x000000030d0b7812 */ /* 0x000fe400078ec0ff */
[----:B------:R0:W-:Y:S02]  /*0dc0*/  STG.E.64 desc[UR4][R6.64+0x10], R2 ;  /* 0x0000100206007986 */ /* 0x0001e4000c101b04 */
[----:B------:R-:W-:Y:S02]  /*0dd0*/  ISETP.GE.U32.AND P0, PT, R14, R11, PT ;  /* 0x0000000b0e00720c */ /* 0x000fe40003f06070 */
[----:B------:R0:W-:Y:S11]  /*0de0*/  STG.E desc[UR4][R6.64+0x4], R15 ;  /* 0x0000040f06007986 */ /* 0x0001f6000c101904 */
[----:B------:R-:W-:Y:S05]  /*0df0*/  @!P0 BRA `(.L_x_8) ;  /* 0xfffffff400048947 */ /* 0x000fea000383ffff */
.L_x_5:
[----:B------:R-:W-:Y:S05]  /*0e00*/  BSYNC.RECONVERGENT B1 ;  /* 0x0000000000017941 */ /* 0x000fea0003800200 */
.L_x_4:
[C---:B------:R-:W-:Y:S01]  /*0e10*/  ISETP.GT.U32.AND P0, PT, R13.reuse, 0x3, PT ;  /* 0x000000030d00780c */ /* 0x040fe20003f04070 */
[----:B------:R-:W-:Y:S01]  /*0e20*/  VIADD R12, R12, 0x1 ;  /* 0x000000010c0c7836 */ /* 0x000fe20000000000 */
[--C-:B------:R-:W-:Y:S02]  /*0e30*/  SHF.R.U64 R13, R13, 0x2, R0.reuse ;  /* 0x000000020d0d7819 */ /* 0x100fe40000001200 */
[----:B------:R-:W-:Y:S02]  /*0e40*/  ISETP.GT.U32.AND.EX P0, PT, R0, RZ, PT, P0 ;  /* 0x000000ff0000720c */ /* 0x000fe40003f04100 */
[----:B------:R-:W-:-:S11]  /*0e50*/  SHF.R.U32.HI R0, RZ, 0x2, R0 ;  /* 0x00000002ff007819 */ /* 0x000fd60000011600 */
[----:B------:R-:W-:Y:S05]  /*0e60*/  @P0 BRA `(.L_x_9) ;  /* 0xfffffff000c80947 */ /* 0x000fea000383ffff */
.L_x_3:
[----:B------:R-:W-:Y:S05]  /*0e70*/  BSYNC.RECONVERGENT B0 ;  /* 0x0000000000007941 */ /* 0x000fea0003800200 */
.L_x_2:
[----:B------:R-:W-:Y:S04]  /*0e80*/  STG.E.64 desc[UR4][R6.64+0x18], RZ ;  /* 0x000018ff06007986 */ /* 0x000fe8000c101b04 */
[----:B------:R-:W-:Y:S04]  /*0e90*/  STG.E desc[UR4][R6.64+0x20], RZ ;  /* 0x000020ff06007986 */ /* 0x000fe8000c101904 */
[----:B------:R-:W-:Y:S01]  /*0ea0*/  STG.E.64 desc[UR4][R6.64+0x28], RZ ;  /* 0x000028ff06007986 */ /* 0x000fe2000c101b04 */
[----:B------:R-:W-:Y:S05]  /*0eb0*/  EXIT ;  /* 0x000000000000794d */ /* 0x000fea0003800000 */
.L_x_10:
        /* <DEDUP_REMOVED lines=12> */
.L_x_13:


//--------------------- .nv.global.init           --------------------------
	.section	.nv.global.init,"aw",@progbits
	.align	4
.nv.global.init:
	.type		mrg32k3aM1SubSeq,@object
	.size		mrg32k3aM1SubSeq,(mrg32k3aM2SubSeq - mrg32k3aM1SubSeq)
mrg32k3aM1SubSeq:
        /*0000*/ 	.byte	0x0b, 0xcc, 0xee, 0x04, 0x73, 0x29, 0x8b, 0x6f, 0xf6, 0x53, 0x03, 0xf6, 0x23, 0xf6, 0xea, 0xda
        /* <DEDUP_REMOVED lines=125> */
	.type		mrg32k3aM2SubSeq,@object
	.size		mrg32k3aM2SubSeq,(mrg32k3aM1 - mrg32k3aM2SubSeq)
mrg32k3aM2SubSeq:
        /* <DEDUP_REMOVED lines=126> */
	.type		mrg32k3aM1,@object
	.size		mrg32k3aM1,(mrg32k3aM1Seq - mrg32k3aM1)
mrg32k3aM1:
        /* <DEDUP_REMOVED lines=144> */
	.type		mrg32k3aM1Seq,@object
	.size		mrg32k3aM1Seq,(mrg32k3aM2 - mrg32k3aM1Seq)
mrg32k3aM1Seq:
        /* <DEDUP_REMOVED lines=144> */
	.type		mrg32k3aM2,@object
	.size		mrg32k3aM2,(mrg32k3aM2Seq - mrg32k3aM2)
mrg32k3aM2:
        /* <DEDUP_REMOVED lines=144> */
	.type		mrg32k3aM2Seq,@object
	.size		mrg32k3aM2Seq,(precalc_xorwow_matrix - mrg32k3aM2Seq)
mrg32k3aM2Seq:
        /* <DEDUP_REMOVED lines=144> */
	.type		precalc_xorwow_matrix,@object
	.size		precalc_xorwow_matrix,(precalc_xorwow_offset_matrix - precalc_xorwow_matrix)
precalc_xorwow_matrix:
        /* <DEDUP_REMOVED lines=6400> */
	.type		precalc_xorwow_offset_matrix,@object
	.size		precalc_xorwow_offset_matrix,(.L_1 - precalc_xorwow_offset_matrix)
precalc_xorwow_offset_matrix:
        /* <DEDUP_REMOVED lines=6400> */
.L_1:


//--------------------- .nv.shared.reserved.0     --------------------------
	.section	.nv.shared.reserved.0,"aw",@nobits
	.weak		__nv_reservedSMEM_offset_0_alias
	.size		__nv_reservedSMEM_offset_0_alias, 0, 64
	.other		__nv_reservedSMEM_offset_0_alias,@"STO_CUDA_RESERVED_SHARED STV_DEFAULT"
__nv_reservedSMEM_offset_0_alias:
	.zero		0
	.zero		64


//--------------------- .nv.constant0._Z8sequencePf --------------------------
	.section	.nv.constant0._Z8sequencePf,"a",@progbits
	.sectionflags	@""
	.align	4
.nv.constant0._Z8sequencePf:
	.zero		904


//--------------------- .nv.constant0._Z10genRandomsP17curandStateXORWOWPf --------------------------
	.section	.nv.constant0._Z10genRandomsP17curandStateXORWOWPf,"a",@progbits
	.sectionflags	@""
	.align	4
.nv.constant0._Z10genRandomsP17curandStateXORWOWPf:
	.zero		912


//--------------------- .nv.constant0._Z4initjP17curandStateXORWOW --------------------------
	.section	.nv.constant0._Z4initjP17curandStateXORWOW,"a",@progbits
	.sectionflags	@""
	.align	4
.nv.constant0._Z4initjP17curandStateXORWOW:
	.zero		912


//--------------------- SYMBOLS --------------------------

	.type		.nv.reservedSmem.offset0,@object
	.size		.nv.reservedSmem.offset0,0x4
